//
// Generated by NVIDIA NVVM Compiler
//
// Compiler Build ID: CL-36424714
// Cuda compilation tools, release 13.0, V13.0.88
// Based on NVVM 20.0.0
//

.version 9.0
.target sm_100
.address_size 64

	// .globl	_Z15calculateMatrixPdS_m
.global .align 1 .b8 _ZN34_INTERNAL_593f7fc0_4_k_cu_7cbe66bf4cuda3std3__45__cpo5beginE[1];
.global .align 1 .b8 _ZN34_INTERNAL_593f7fc0_4_k_cu_7cbe66bf4cuda3std3__45__cpo3endE[1];
.global .align 1 .b8 _ZN34_INTERNAL_593f7fc0_4_k_cu_7cbe66bf4cuda3std3__45__cpo6cbeginE[1];
.global .align 1 .b8 _ZN34_INTERNAL_593f7fc0_4_k_cu_7cbe66bf4cuda3std3__45__cpo4cendE[1];
.global .align 1 .b8 _ZN34_INTERNAL_593f7fc0_4_k_cu_7cbe66bf4cuda3std3__45__cpo6rbeginE[1];
.global .align 1 .b8 _ZN34_INTERNAL_593f7fc0_4_k_cu_7cbe66bf4cuda3std3__45__cpo4rendE[1];
.global .align 1 .b8 _ZN34_INTERNAL_593f7fc0_4_k_cu_7cbe66bf4cuda3std3__45__cpo7crbeginE[1];
.global .align 1 .b8 _ZN34_INTERNAL_593f7fc0_4_k_cu_7cbe66bf4cuda3std3__45__cpo5crendE[1];
.global .align 1 .b8 _ZN34_INTERNAL_593f7fc0_4_k_cu_7cbe66bf4cuda3std3__436_GLOBAL__N__593f7fc0_4_k_cu_7cbe66bf6ignoreE[1];
.global .align 1 .b8 _ZN34_INTERNAL_593f7fc0_4_k_cu_7cbe66bf4cuda3std3__419piecewise_constructE[1];
.global .align 1 .b8 _ZN34_INTERNAL_593f7fc0_4_k_cu_7cbe66bf4cuda3std3__48in_placeE[1];
.global .align 1 .b8 _ZN34_INTERNAL_593f7fc0_4_k_cu_7cbe66bf4cuda3std3__420unreachable_sentinelE[1];
.global .align 1 .b8 _ZN34_INTERNAL_593f7fc0_4_k_cu_7cbe66bf4cuda3std3__47nulloptE[1];
.global .align 1 .b8 _ZN34_INTERNAL_593f7fc0_4_k_cu_7cbe66bf4cuda3std3__48unexpectE[1];
.global .align 1 .b8 _ZN34_INTERNAL_593f7fc0_4_k_cu_7cbe66bf4cuda3std6ranges3__45__cpo4swapE[1];
.global .align 1 .b8 _ZN34_INTERNAL_593f7fc0_4_k_cu_7cbe66bf4cuda3std6ranges3__45__cpo9iter_moveE[1];
.global .align 1 .b8 _ZN34_INTERNAL_593f7fc0_4_k_cu_7cbe66bf4cuda3std6ranges3__45__cpo5beginE[1];
.global .align 1 .b8 _ZN34_INTERNAL_593f7fc0_4_k_cu_7cbe66bf4cuda3std6ranges3__45__cpo3endE[1];
.global .align 1 .b8 _ZN34_INTERNAL_593f7fc0_4_k_cu_7cbe66bf4cuda3std6ranges3__45__cpo6cbeginE[1];
.global .align 1 .b8 _ZN34_INTERNAL_593f7fc0_4_k_cu_7cbe66bf4cuda3std6ranges3__45__cpo4cendE[1];
.global .align 1 .b8 _ZN34_INTERNAL_593f7fc0_4_k_cu_7cbe66bf4cuda3std6ranges3__45__cpo7advanceE[1];
.global .align 1 .b8 _ZN34_INTERNAL_593f7fc0_4_k_cu_7cbe66bf4cuda3std6ranges3__45__cpo9iter_swapE[1];
.global .align 1 .b8 _ZN34_INTERNAL_593f7fc0_4_k_cu_7cbe66bf4cuda3std6ranges3__45__cpo4nextE[1];
.global .align 1 .b8 _ZN34_INTERNAL_593f7fc0_4_k_cu_7cbe66bf4cuda3std6ranges3__45__cpo4prevE[1];
.global .align 1 .b8 _ZN34_INTERNAL_593f7fc0_4_k_cu_7cbe66bf4cuda3std6ranges3__45__cpo4dataE[1];
.global .align 1 .b8 _ZN34_INTERNAL_593f7fc0_4_k_cu_7cbe66bf4cuda3std6ranges3__45__cpo5cdataE[1];
.global .align 1 .b8 _ZN34_INTERNAL_593f7fc0_4_k_cu_7cbe66bf4cuda3std6ranges3__45__cpo4sizeE[1];
.global .align 1 .b8 _ZN34_INTERNAL_593f7fc0_4_k_cu_7cbe66bf4cuda3std6ranges3__45__cpo5ssizeE[1];
.global .align 1 .b8 _ZN34_INTERNAL_593f7fc0_4_k_cu_7cbe66bf4cuda3std6ranges3__45__cpo8distanceE[1];
.global .align 1 .b8 _ZN34_INTERNAL_593f7fc0_4_k_cu_7cbe66bf6thrust24THRUST_300001_SM_1000_NS6system6detail10sequential3seqE[1];
.global .align 1 .b8 _ZN34_INTERNAL_593f7fc0_4_k_cu_7cbe66bf6thrust24THRUST_300001_SM_1000_NS12placeholders2_1E[1];
.global .align 1 .b8 _ZN34_INTERNAL_593f7fc0_4_k_cu_7cbe66bf6thrust24THRUST_300001_SM_1000_NS12placeholders2_2E[1];
.global .align 1 .b8 _ZN34_INTERNAL_593f7fc0_4_k_cu_7cbe66bf6thrust24THRUST_300001_SM_1000_NS12placeholders2_3E[1];
.global .align 1 .b8 _ZN34_INTERNAL_593f7fc0_4_k_cu_7cbe66bf6thrust24THRUST_300001_SM_1000_NS12placeholders2_4E[1];
.global .align 1 .b8 _ZN34_INTERNAL_593f7fc0_4_k_cu_7cbe66bf6thrust24THRUST_300001_SM_1000_NS12placeholders2_5E[1];
.global .align 1 .b8 _ZN34_INTERNAL_593f7fc0_4_k_cu_7cbe66bf6thrust24THRUST_300001_SM_1000_NS12placeholders2_6E[1];
.global .align 1 .b8 _ZN34_INTERNAL_593f7fc0_4_k_cu_7cbe66bf6thrust24THRUST_300001_SM_1000_NS12placeholders2_7E[1];
.global .align 1 .b8 _ZN34_INTERNAL_593f7fc0_4_k_cu_7cbe66bf6thrust24THRUST_300001_SM_1000_NS12placeholders2_8E[1];
.global .align 1 .b8 _ZN34_INTERNAL_593f7fc0_4_k_cu_7cbe66bf6thrust24THRUST_300001_SM_1000_NS12placeholders2_9E[1];
.global .align 1 .b8 _ZN34_INTERNAL_593f7fc0_4_k_cu_7cbe66bf6thrust24THRUST_300001_SM_1000_NS12placeholders3_10E[1];

.visible .entry _Z15calculateMatrixPdS_m(
	.param .u64 .ptr .align 1 _Z15calculateMatrixPdS_m_param_0,
	.param .u64 .ptr .align 1 _Z15calculateMatrixPdS_m_param_1,
	.param .u64 _Z15calculateMatrixPdS_m_param_2
)
{
	.reg .pred 	%p<4>;
	.reg .b32 	%r<3>;
	.reg .b64 	%rd<19>;
	.reg .b64 	%fd<9>;

	ld.param.u64 	%rd1, [_Z15calculateMatrixPdS_m_param_0];
	ld.param.u64 	%rd2, [_Z15calculateMatrixPdS_m_param_1];
	ld.param.u64 	%rd3, [_Z15calculateMatrixPdS_m_param_2];
	mov.u32 	%r1, %ctaid.x;
	setp.eq.s32 	%p1, %r1, 0;
	mov.u32 	%r2, %tid.x;
	setp.eq.s32 	%p2, %r2, 0;
	or.pred  	%p3, %p1, %p2;
	@%p3 bra 	$L__BB0_2;
	cvta.to.global.u64 	%rd4, %rd1;
	cvta.to.global.u64 	%rd5, %rd2;
	cvt.u64.u32 	%rd6, %r2;
	cvt.u64.u32 	%rd7, %r1;
	mul.lo.s64 	%rd8, %rd3, %rd7;
	add.s64 	%rd9, %rd8, %rd6;
	shl.b64 	%rd10, %rd9, 3;
	add.s64 	%rd11, %rd4, %rd10;
	ld.global.f64 	%fd1, [%rd11+-8];
	sub.s64 	%rd12, %rd8, %rd3;
	add.s64 	%rd13, %rd12, %rd6;
	shl.b64 	%rd14, %rd13, 3;
	add.s64 	%rd15, %rd4, %rd14;
	ld.global.f64 	%fd2, [%rd15];
	add.f64 	%fd3, %fd1, %fd2;
	shl.b64 	%rd16, %rd3, 3;
	add.s64 	%rd17, %rd11, %rd16;
	ld.global.f64 	%fd4, [%rd17];
	add.f64 	%fd5, %fd3, %fd4;
	ld.global.f64 	%fd6, [%rd11+8];
	add.f64 	%fd7, %fd5, %fd6;
	mul.f64 	%fd8, %fd7, 0d3FD0000000000000;
	add.s64 	%rd18, %rd5, %rd10;
	st.global.f64 	[%rd18], %fd8;
$L__BB0_2:
	ret;

}
	// .globl	_ZN3cub18CUB_300001_SM_10006detail11EmptyKernelIvEEvv
.visible .entry _ZN3cub18CUB_300001_SM_10006detail11EmptyKernelIvEEvv()
{


	ret;

}


// ===== COMPILED SASS (sm_100) =====

	.target	sm_100

	.elftype	@"ET_EXEC"


//--------------------- .note.nv.tkinfo           --------------------------
	.section	.note.nv.tkinfo,"",@"SHT_NOTE"
	.sectionflags	@"SHF_NOTE_NV_TKINFO"
	.tkinfo
        /*0018*/ 	.word	0x00000002
        /*0030*/ 	.string	""
        /*0030*/ 	.string	"ptxas"
        /*0030*/ 	.string	"Cuda compilation tools, release 13.0, V13.0.88"
        /*0030*/ 	.string	"Build cuda_13.0.r13.0/compiler.36424714_0"
        /*0030*/ 	.string	"-arch sm_100 -m 64 "



//--------------------- .note.nv.cuinfo           --------------------------
	.section	.note.nv.cuinfo,"",@"SHT_NOTE"
	.sectionflags	@"SHF_NOTE_NV_CUINFO"
        /*0018*/ 	.short	0x0002
        /*001a*/ 	.short	0x0064
        /*001c*/ 	.short	0x0082
	.zero		2


//--------------------- .nv.info                  --------------------------
	.section	.nv.info,"",@"SHT_CUDA_INFO"
	.align	4


	//----- nvinfo : EIATTR_REGCOUNT
	.align		4
        /*0000*/ 	.byte	0x04, 0x2f
        /*0002*/ 	.short	(.L_41 - .L_40)
	.align		4
.L_40:
        /*0004*/ 	.word	index@(_Z15calculateMatrixPdS_m)
        /*0008*/ 	.word	0x00000012


	//----- nvinfo : EIATTR_FRAME_SIZE
	.align		4
.L_41:
        /*000c*/ 	.byte	0x04, 0x11
        /*000e*/ 	.short	(.L_43 - .L_42)
	.align		4
.L_42:
        /*0010*/ 	.word	index@(_Z15calculateMatrixPdS_m)
        /*0014*/ 	.word	0x00000000


	//----- nvinfo : EIATTR_REGCOUNT
	.align		4
.L_43:
        /*0018*/ 	.byte	0x04, 0x2f
        /*001a*/ 	.short	(.L_45 - .L_44)
	.align		4
.L_44:
        /*001c*/ 	.word	index@(_ZN3cub18CUB_300001_SM_10006detail11EmptyKernelIvEEvv)
        /*0020*/ 	.word	0x00000004


	//----- nvinfo : EIATTR_FRAME_SIZE
	.align		4
.L_45:
        /*0024*/ 	.byte	0x04, 0x11
        /*0026*/ 	.short	(.L_47 - .L_46)
	.align		4
.L_46:
        /*0028*/ 	.word	index@(_ZN3cub18CUB_300001_SM_10006detail11EmptyKernelIvEEvv)
        /*002c*/ 	.word	0x00000000


	//----- nvinfo : EIATTR_MIN_STACK_SIZE
	.align		4
.L_47:
        /*0030*/ 	.byte	0x04, 0x12
        /*0032*/ 	.short	(.L_49 - .L_48)
	.align		4
.L_48:
        /*0034*/ 	.word	index@(_ZN3cub18CUB_300001_SM_10006detail11EmptyKernelIvEEvv)
        /*0038*/ 	.word	0x00000000


	//----- nvinfo : EIATTR_MIN_STACK_SIZE
	.align		4
.L_49:
        /*003c*/ 	.byte	0x04, 0x12
        /*003e*/ 	.short	(.L_51 - .L_50)
	.align		4
.L_50:
        /*0040*/ 	.word	index@(_Z15calculateMatrixPdS_m)
        /*0044*/ 	.word	0x00000000
.L_51:


//--------------------- .nv.compat                --------------------------
	.section	.nv.compat,"",@"SHT_CUDA_COMPAT_INFO"
	.align	4
        /*0000*/ 	.byte	0x02, 0x09, 0x00, 0x00, 0x02, 0x02, 0x01, 0x00, 0x02, 0x05, 0x05, 0x00, 0x03, 0x07, 0x01, 0x01
        /*0010*/ 	.byte	0x02, 0x03, 0x00, 0x00, 0x02, 0x06, 0x01, 0x00, 0x04, 0x0b, 0x08, 0x00, 0x01, 0x00, 0x00, 0x00
        /*0020*/ 	.byte	0x00, 0x00, 0x00, 0x00


//--------------------- .nv.info._ZN3cub18CUB_300001_SM_10006detail11EmptyKernelIvEEvv --------------------------
	.section	.nv.info._ZN3cub18CUB_300001_SM_10006detail11EmptyKernelIvEEvv,"",@"SHT_CUDA_INFO"
	.sectionflags	@""
	.align	4


	//----- nvinfo : EIATTR_CUDA_API_VERSION
	.align		4
        /*0000*/ 	.byte	0x04, 0x37
        /*0002*/ 	.short	(.L_53 - .L_52)
.L_52:
        /*0004*/ 	.word	0x00000082


	//----- nvinfo : EIATTR_SPARSE_MMA_MASK
	.align		4
.L_53:
        /*0008*/ 	.byte	0x03, 0x50
        /*000a*/ 	.short	0x0000


	//----- nvinfo : EIATTR_MAXREG_COUNT
	.align		4
        /*000c*/ 	.byte	0x03, 0x1b
        /*000e*/ 	.short	0x00ff


	//----- nvinfo : EIATTR_MERCURY_ISA_VERSION
	.align		4
        /*0010*/ 	.byte	0x03, 0x5f
        /*0012*/ 	.short	0x0101


	//----- nvinfo : EIATTR_VRC_CTA_INIT_COUNT
	.align		4
        /*0014*/ 	.byte	0x02, 0x4a
	.zero		1
	.zero		1


	//----- nvinfo : EIATTR_EXIT_INSTR_OFFSETS
	.align		4
        /*0018*/ 	.byte	0x04, 0x1c
        /*001a*/ 	.short	(.L_55 - .L_54)


	//   ....[0]....
.L_54:
        /*001c*/ 	.word	0x00000010


	//----- nvinfo : EIATTR_SW_WAR
	.align		4
.L_55:
        /*0020*/ 	.byte	0x04, 0x36
        /*0022*/ 	.short	(.L_57 - .L_56)
.L_56:
        /*0024*/ 	.word	0x00000008
.L_57:


//--------------------- .nv.info._Z15calculateMatrixPdS_m --------------------------
	.section	.nv.info._Z15calculateMatrixPdS_m,"",@"SHT_CUDA_INFO"
	.sectionflags	@""
	.align	4


	//----- nvinfo : EIATTR_CUDA_API_VERSION
	.align		4
        /*0000*/ 	.byte	0x04, 0x37
        /*0002*/ 	.short	(.L_59 - .L_58)
.L_58:
        /*0004*/ 	.word	0x00000082


	//----- nvinfo : EIATTR_KPARAM_INFO
	.align		4
.L_59:
        /*0008*/ 	.byte	0x04, 0x17
        /*000a*/ 	.short	(.L_61 - .L_60)
.L_60:
        /*000c*/ 	.word	0x00000000
        /*0010*/ 	.short	0x0002
        /*0012*/ 	.short	0x0010
        /*0014*/ 	.byte	0x00, 0xf0, 0x21, 0x00


	//----- nvinfo : EIATTR_KPARAM_INFO
	.align		4
.L_61:
        /*0018*/ 	.byte	0x04, 0x17
        /*001a*/ 	.short	(.L_63 - .L_62)
.L_62:
        /*001c*/ 	.word	0x00000000
        /*0020*/ 	.short	0x0001
        /*0022*/ 	.short	0x0008
        /*0024*/ 	.byte	0x00, 0xf5, 0x21, 0x00


	//----- nvinfo : EIATTR_KPARAM_INFO
	.align		4
.L_63:
        /*0028*/ 	.byte	0x04, 0x17
        /*002a*/ 	.short	(.L_65 - .L_64)
.L_64:
        /*002c*/ 	.word	0x00000000
        /*0030*/ 	.short	0x0000
        /*0032*/ 	.short	0x0000
        /*0034*/ 	.byte	0x00, 0xf5, 0x21, 0x00


	//----- nvinfo : EIATTR_SPARSE_MMA_MASK
	.align		4
.L_65:
        /*0038*/ 	.byte	0x03, 0x50
        /*003a*/ 	.short	0x0000


	//----- nvinfo : EIATTR_MAXREG_COUNT
	.align		4
        /*003c*/ 	.byte	0x03, 0x1b
        /*003e*/ 	.short	0x00ff


	//----- nvinfo : EIATTR_MERCURY_ISA_VERSION
	.align		4
        /*0040*/ 	.byte	0x03, 0x5f
        /*0042*/ 	.short	0x0101


	//----- nvinfo : EIATTR_VRC_CTA_INIT_COUNT
	.align		4
        /*0044*/ 	.byte	0x02, 0x4a
	.zero		1
	.zero		1


	//----- nvinfo : EIATTR_EXIT_INSTR_OFFSETS
	.align		4
        /*0048*/ 	.byte	0x04, 0x1c
        /*004a*/ 	.short	(.L_67 - .L_66)


	//   ....[0]....
.L_66:
        /*004c*/ 	.word	0x00000050


	//   ....[1]....
        /*0050*/ 	.word	0x00000250


	//----- nvinfo : EIATTR_CBANK_PARAM_SIZE
	.align		4
.L_67:
        /*0054*/ 	.byte	0x03, 0x19
        /*0056*/ 	.short	0x0018


	//----- nvinfo : EIATTR_PARAM_CBANK
	.align		4
        /*0058*/ 	.byte	0x04, 0x0a
        /*005a*/ 	.short	(.L_69 - .L_68)
	.align		4
.L_68:
        /*005c*/ 	.word	index@(.nv.constant0._Z15calculateMatrixPdS_m)
        /*0060*/ 	.short	0x0380
        /*0062*/ 	.short	0x0018


	//----- nvinfo : EIATTR_SW_WAR
	.align		4
.L_69:
        /*0064*/ 	.byte	0x04, 0x36
        /*0066*/ 	.short	(.L_71 - .L_70)
.L_70:
        /*0068*/ 	.word	0x00000008
.L_71:


//--------------------- .nv.callgraph             --------------------------
	.section	.nv.callgraph,"",@"SHT_CUDA_CALLGRAPH"
	.align	4
	.sectionentsize	8
	.align		4
        /*0000*/ 	.word	0x00000000
	.align		4
        /*0004*/ 	.word	0xffffffff
	.align		4
        /*0008*/ 	.word	0x00000000
	.align		4
        /*000c*/ 	.word	0xfffffffe
	.align		4
        /*0010*/ 	.word	0x00000000
	.align		4
        /*0014*/ 	.word	0xfffffffd
	.align		4
        /*0018*/ 	.word	0x00000000
	.align		4
        /*001c*/ 	.word	0xfffffffc


//--------------------- .nv.constant4             --------------------------
	.section	.nv.constant4,"a",@progbits
	.align	8
	.align		8
.nv.constant4:
        /*0000*/ 	.dword	_ZN34_INTERNAL_593f7fc0_4_k_cu_7cbe66bf4cuda3std3__45__cpo5beginE
	.align		8
        /*0008*/ 	.dword	_ZN34_INTERNAL_593f7fc0_4_k_cu_7cbe66bf4cuda3std3__45__cpo3endE
	.align		8
        /*0010*/ 	.dword	_ZN34_INTERNAL_593f7fc0_4_k_cu_7cbe66bf4cuda3std3__45__cpo6cbeginE
	.align		8
        /*0018*/ 	.dword	_ZN34_INTERNAL_593f7fc0_4_k_cu_7cbe66bf4cuda3std3__45__cpo4cendE
	.align		8
        /*0020*/ 	.dword	_ZN34_INTERNAL_593f7fc0_4_k_cu_7cbe66bf4cuda3std3__45__cpo6rbeginE
	.align		8
        /*0028*/ 	.dword	_ZN34_INTERNAL_593f7fc0_4_k_cu_7cbe66bf4cuda3std3__45__cpo4rendE
	.align		8
        /*0030*/ 	.dword	_ZN34_INTERNAL_593f7fc0_4_k_cu_7cbe66bf4cuda3std3__45__cpo7crbeginE
	.align		8
        /*0038*/ 	.dword	_ZN34_INTERNAL_593f7fc0_4_k_cu_7cbe66bf4cuda3std3__45__cpo5crendE
	.align		8
        /*0040*/ 	.dword	_ZN34_INTERNAL_593f7fc0_4_k_cu_7cbe66bf4cuda3std3__436_GLOBAL__N__593f7fc0_4_k_cu_7cbe66bf6ignoreE
	.align		8
        /*0048*/ 	.dword	_ZN34_INTERNAL_593f7fc0_4_k_cu_7cbe66bf4cuda3std3__419piecewise_constructE
	.align		8
        /*0050*/ 	.dword	_ZN34_INTERNAL_593f7fc0_4_k_cu_7cbe66bf4cuda3std3__48in_placeE
	.align		8
        /*0058*/ 	.dword	_ZN34_INTERNAL_593f7fc0_4_k_cu_7cbe66bf4cuda3std3__420unreachable_sentinelE
	.align		8
        /*0060*/ 	.dword	_ZN34_INTERNAL_593f7fc0_4_k_cu_7cbe66bf4cuda3std3__47nulloptE
	.align		8
        /*0068*/ 	.dword	_ZN34_INTERNAL_593f7fc0_4_k_cu_7cbe66bf4cuda3std3__48unexpectE
	.align		8
        /*0070*/ 	.dword	_ZN34_INTERNAL_593f7fc0_4_k_cu_7cbe66bf4cuda3std6ranges3__45__cpo4swapE
	.align		8
        /*0078*/ 	.dword	_ZN34_INTERNAL_593f7fc0_4_k_cu_7cbe66bf4cuda3std6ranges3__45__cpo9iter_moveE
	.align		8
        /*0080*/ 	.dword	_ZN34_INTERNAL_593f7fc0_4_k_cu_7cbe66bf4cuda3std6ranges3__45__cpo5beginE
	.align		8
        /*0088*/ 	.dword	_ZN34_INTERNAL_593f7fc0_4_k_cu_7cbe66bf4cuda3std6ranges3__45__cpo3endE
	.align		8
        /*0090*/ 	.dword	_ZN34_INTERNAL_593f7fc0_4_k_cu_7cbe66bf4cuda3std6ranges3__45__cpo6cbeginE
	.align		8
        /*0098*/ 	.dword	_ZN34_INTERNAL_593f7fc0_4_k_cu_7cbe66bf4cuda3std6ranges3__45__cpo4cendE
	.align		8
        /*00a0*/ 	.dword	_ZN34_INTERNAL_593f7fc0_4_k_cu_7cbe66bf4cuda3std6ranges3__45__cpo7advanceE
	.align		8
        /*00a8*/ 	.dword	_ZN34_INTERNAL_593f7fc0_4_k_cu_7cbe66bf4cuda3std6ranges3__45__cpo9iter_swapE
	.align		8
        /*00b0*/ 	.dword	_ZN34_INTERNAL_593f7fc0_4_k_cu_7cbe66bf4cuda3std6ranges3__45__cpo4nextE
	.align		8
        /*00b8*/ 	.dword	_ZN34_INTERNAL_593f7fc0_4_k_cu_7cbe66bf4cuda3std6ranges3__45__cpo4prevE
	.align		8
        /*00c0*/ 	.dword	_ZN34_INTERNAL_593f7fc0_4_k_cu_7cbe66bf4cuda3std6ranges3__45__cpo4dataE
	.align		8
        /*00c8*/ 	.dword	_ZN34_INTERNAL_593f7fc0_4_k_cu_7cbe66bf4cuda3std6ranges3__45__cpo5cdataE
	.align		8
        /*00d0*/ 	.dword	_ZN34_INTERNAL_593f7fc0_4_k_cu_7cbe66bf4cuda3std6ranges3__45__cpo4sizeE
	.align		8
        /*00d8*/ 	.dword	_ZN34_INTERNAL_593f7fc0_4_k_cu_7cbe66bf4cuda3std6ranges3__45__cpo5ssizeE
	.align		8
        /*00e0*/ 	.dword	_ZN34_INTERNAL_593f7fc0_4_k_cu_7cbe66bf4cuda3std6ranges3__45__cpo8distanceE
	.align		8
        /*00e8*/ 	.dword	_ZN34_INTERNAL_593f7fc0_4_k_cu_7cbe66bf6thrust24THRUST_300001_SM_1000_NS6system6detail10sequential3seqE
	.align		8
        /*00f0*/ 	.dword	_ZN34_INTERNAL_593f7fc0_4_k_cu_7cbe66bf6thrust24THRUST_300001_SM_1000_NS12placeholders2_1E
	.align		8
        /*00f8*/ 	.dword	_ZN34_INTERNAL_593f7fc0_4_k_cu_7cbe66bf6thrust24THRUST_300001_SM_1000_NS12placeholders2_2E
	.align		8
        /*0100*/ 	.dword	_ZN34_INTERNAL_593f7fc0_4_k_cu_7cbe66bf6thrust24THRUST_300001_SM_1000_NS12placeholders2_3E
	.align		8
        /*0108*/ 	.dword	_ZN34_INTERNAL_593f7fc0_4_k_cu_7cbe66bf6thrust24THRUST_300001_SM_1000_NS12placeholders2_4E
	.align		8
        /*0110*/ 	.dword	_ZN34_INTERNAL_593f7fc0_4_k_cu_7cbe66bf6thrust24THRUST_300001_SM_1000_NS12placeholders2_5E
	.align		8
        /*0118*/ 	.dword	_ZN34_INTERNAL_593f7fc0_4_k_cu_7cbe66bf6thrust24THRUST_300001_SM_1000_NS12placeholders2_6E
	.align		8
        /*0120*/ 	.dword	_ZN34_INTERNAL_593f7fc0_4_k_cu_7cbe66bf6thrust24THRUST_300001_SM_1000_NS12placeholders2_7E
	.align		8
        /*0128*/ 	.dword	_ZN34_INTERNAL_593f7fc0_4_k_cu_7cbe66bf6thrust24THRUST_300001_SM_1000_NS12placeholders2_8E
	.align		8
        /*0130*/ 	.dword	_ZN34_INTERNAL_593f7fc0_4_k_cu_7cbe66bf6thrust24THRUST_300001_SM_1000_NS12placeholders2_9E
	.align		8
        /*0138*/ 	.dword	_ZN34_INTERNAL_593f7fc0_4_k_cu_7cbe66bf6thrust24THRUST_300001_SM_1000_NS12placeholders3_10E


//--------------------- .text._ZN3cub18CUB_300001_SM_10006detail11EmptyKernelIvEEvv --------------------------
	.section	.text._ZN3cub18CUB_300001_SM_10006detail11EmptyKernelIvEEvv,"ax",@progbits
	.align	128
        .global         _ZN3cub18CUB_300001_SM_10006detail11EmptyKernelIvEEvv
        .type           _ZN3cub18CUB_300001_SM_10006detail11EmptyKernelIvEEvv,@function
        .size           _ZN3cub18CUB_300001_SM_10006detail11EmptyKernelIvEEvv,(.L_x_2 - _ZN3cub18CUB_300001_SM_10006detail11EmptyKernelIvEEvv)
        .other          _ZN3cub18CUB_300001_SM_10006detail11EmptyKernelIvEEvv,@"STO_CUDA_ENTRY STV_DEFAULT"
_ZN3cub18CUB_300001_SM_10006detail11EmptyKernelIvEEvv:
.text._ZN3cub18CUB_300001_SM_10006detail11EmptyKernelIvEEvv:
[----:B------:R-:W-:Y:S01]  /*0000*/  LDC R1, c[0x0][0x37c] ;  /* 0x0000df00ff017b82 */ /* 0x000fe20000000800 */
[----:B------:R-:W-:Y:S05]  /*0010*/  EXIT ;  /* 0x000000000000794d */ /* 0x000fea0003800000 */
.L_x_0:
[----:B------:R-:W-:-:S00]  /*0020*/  BRA `(.L_x_0) ;  /* 0xfffffffc00fc7947 */ /* 0x000fc0000383ffff */
[----:B------:R-:W-:-:S00]  /*0030*/  NOP ;  /* 0x0000000000007918 */ /* 0x000fc00000000000 */
        /* <DEDUP_REMOVED lines=12> */
.L_x_2:


//--------------------- .text._Z15calculateMatrixPdS_m --------------------------
	.section	.text._Z15calculateMatrixPdS_m,"ax",@progbits
	.align	128
        .global         _Z15calculateMatrixPdS_m
        .type           _Z15calculateMatrixPdS_m,@function
        .size           _Z15calculateMatrixPdS_m,(.L_x_3 - _Z15calculateMatrixPdS_m)
        .other          _Z15calculateMatrixPdS_m,@"STO_CUDA_ENTRY STV_DEFAULT"
_Z15calculateMatrixPdS_m:
.text._Z15calculateMatrixPdS_m:
[----:B------:R-:W-:Y:S01]  /*0000*/  LDC R1, c[0x0][0x37c] ;  /* 0x0000df00ff017b82 */ /* 0x000fe20000000800 */
[----:B------:R-:W0:Y:S07]  /*0010*/  S2R R6, SR_TID.X ;  /* 0x0000000000067919 */ /* 0x000e2e0000002100 */
[----:B------:R-:W1:Y:S01]  /*0020*/  S2UR UR6, SR_CTAID.X ;  /* 0x00000000000679c3 */ /* 0x000e620000002500 */
[----:B0-----:R-:W-:-:S04]  /*0030*/  ISETP.NE.AND P0, PT, R6, RZ, PT ;  /* 0x000000ff0600720c */ /* 0x001fc80003f05270 */
[----:B-1----:R-:W-:-:S13]  /*0040*/  ISETP.EQ.OR P0, PT, RZ, UR6, !P0 ;  /* 0x00000006ff007c0c */ /* 0x002fda000c702670 */
[----:B------:R-:W-:Y:S05]  /*0050*/  @P0 EXIT ;  /* 0x000000000000094d */ /* 0x000fea0003800000 */
[----:B------:R-:W0:Y:S01]  /*0060*/  LDC.64 R4, c[0x0][0x390] ;  /* 0x0000e400ff047b82 */ /* 0x000e220000000a00 */
[----:B------:R-:W1:Y:S01]  /*0070*/  LDCU.128 UR8, c[0x0][0x380] ;  /* 0x00007000ff0877ac */ /* 0x000e620008000c00 */
[----:B------:R-:W-:Y:S01]  /*0080*/  IMAD.MOV.U32 R7, RZ, RZ, RZ ;  /* 0x000000ffff077224 */ /* 0x000fe200078e00ff */
[----:B------:R-:W2:Y:S01]  /*0090*/  LDCU.64 UR4, c[0x0][0x358] ;  /* 0x00006b00ff0477ac */ /* 0x000ea20008000a00 */
[----:B0-----:R-:W-:Y:S01]  /*00a0*/  IADD3 R8, P0, PT, RZ, -R4, RZ ;  /* 0x80000004ff087210 */ /* 0x001fe20007f1e0ff */
[----:B------:R-:W-:-:S04]  /*00b0*/  IMAD.WIDE.U32 R2, R4, UR6, R6 ;  /* 0x0000000604027c25 */ /* 0x000fc8000f8e0006 */
[----:B------:R-:W-:Y:S02]  /*00c0*/  IMAD.X R9, RZ, RZ, ~R5, P0 ;  /* 0x000000ffff097224 */ /* 0x000fe400000e0e05 */
[----:B------:R-:W-:Y:S02]  /*00d0*/  IMAD R7, R5, UR6, RZ ;  /* 0x0000000605077c24 */ /* 0x000fe4000f8e02ff */
[----:B------:R-:W-:-:S04]  /*00e0*/  IMAD.WIDE.U32 R8, R4, UR6, R8 ;  /* 0x0000000604087c25 */ /* 0x000fc8000f8e0008 */
[----:B------:R-:W-:Y:S01]  /*00f0*/  IMAD.IADD R3, R3, 0x1, R7 ;  /* 0x0000000103037824 */ /* 0x000fe200078e0207 */
[----:B------:R-:W-:Y:S01]  /*0100*/  IADD3 R6, P1, PT, R6, R8, RZ ;  /* 0x0000000806067210 */ /* 0x000fe20007f3e0ff */
[----:B------:R-:W-:-:S03]  /*0110*/  IMAD.SHL.U32 R0, R2, 0x8, RZ ;  /* 0x0000000802007824 */ /* 0x000fc600078e00ff */
[----:B------:R-:W-:Y:S01]  /*0120*/  SHF.L.U64.HI R2, R2, 0x3, R3 ;  /* 0x0000000302027819 */ /* 0x000fe20000010203 */
[----:B------:R-:W-:Y:S01]  /*0130*/  IMAD.X R9, R7, 0x1, R9, P1 ;  /* 0x0000000107097824 */ /* 0x000fe200008e0609 */
[----:B-1----:R-:W-:Y:S02]  /*0140*/  LEA R8, P1, R6, UR8, 0x3 ;  /* 0x0000000806087c11 */ /* 0x002fe4000f8218ff */
[----:B------:R-:W-:Y:S02]  /*0150*/  IADD3 R12, P0, PT, R0, UR8, RZ ;  /* 0x00000008000c7c10 */ /* 0x000fe4000ff1e0ff */
[----:B------:R-:W-:Y:S02]  /*0160*/  LEA.HI.X R9, R6, UR9, R9, 0x3, P1 ;  /* 0x0000000906097c11 */ /* 0x000fe400088f1c09 */
[----:B------:R-:W-:Y:S02]  /*0170*/  IADD3.X R13, PT, PT, R2, UR9, RZ, P0, !PT ;  /* 0x00000009020d7c10 */ /* 0x000fe400087fe4ff */
[----:B------:R-:W-:-:S02]  /*0180*/  LEA R14, P0, R4, R12, 0x3 ;  /* 0x0000000c040e7211 */ /* 0x000fc400078018ff */
[----:B--2---:R-:W2:Y:S04]  /*0190*/  LDG.E.64 R8, desc[UR4][R8.64] ;  /* 0x0000000408087981 */ /* 0x004ea8000c1e1b00 */
[----:B------:R-:W2:Y:S01]  /*01a0*/  LDG.E.64 R6, desc[UR4][R12.64+-0x8] ;  /* 0xfffff8040c067981 */ /* 0x000ea2000c1e1b00 */
[----:B------:R-:W-:-:S03]  /*01b0*/  LEA.HI.X R15, R4, R13, R5, 0x3, P0 ;  /* 0x0000000d040f7211 */ /* 0x000fc600000f1c05 */
[----:B------:R-:W3:Y:S04]  /*01c0*/  LDG.E.64 R10, desc[UR4][R12.64+0x8] ;  /* 0x000008040c0a7981 */ /* 0x000ee8000c1e1b00 */
[----:B------:R-:W4:Y:S01]  /*01d0*/  LDG.E.64 R4, desc[UR4][R14.64] ;  /* 0x000000040e047981 */ /* 0x000f22000c1e1b00 */
[----:B--2---:R-:W-:-:S08]  /*01e0*/  DADD R6, R6, R8 ;  /* 0x0000000006067229 */ /* 0x004fd00000000008 */
[----:B----4-:R-:W-:Y:S01]  /*01f0*/  DADD R4, R6, R4 ;  /* 0x0000000006047229 */ /* 0x010fe20000000004 */
[----:B------:R-:W-:-:S07]  /*0200*/  IADD3 R6, P0, PT, R0, UR10, RZ ;  /* 0x0000000a00067c10 */ /* 0x000fce000ff1e0ff */
[----:B---3--:R-:W-:Y:S01]  /*0210*/  DADD R4, R4, R10 ;  /* 0x0000000004047229 */ /* 0x008fe2000000000a */
[----:B------:R-:W-:-:S07]  /*0220*/  IADD3.X R7, PT, PT, R2, UR11, RZ, P0, !PT ;  /* 0x0000000b02077c10 */ /* 0x000fce00087fe4ff */
[----:B------:R-:W-:-:S07]  /*0230*/  DMUL R4, R4, 0.25 ;  /* 0x3fd0000004047828 */ /* 0x000fce0000000000 */
[----:B------:R-:W-:Y:S01]  /*0240*/  STG.E.64 desc[UR4][R6.64], R4 ;  /* 0x0000000406007986 */ /* 0x000fe2000c101b04 */
[----:B------:R-:W-:Y:S05]  /*0250*/  EXIT ;  /* 0x000000000000794d */ /* 0x000fea0003800000 */
.L_x_1:
        /* <DEDUP_REMOVED lines=10> */
.L_x_3:


//--------------------- .nv.shared.reserved.0     --------------------------
	.section	.nv.shared.reserved.0,"aw",@nobits
	.weak		__nv_reservedSMEM_offset_0_alias
	.size		__nv_reservedSMEM_offset_0_alias, 0, 64
	.other		__nv_reservedSMEM_offset_0_alias,@"STO_CUDA_RESERVED_SHARED STV_DEFAULT"
__nv_reservedSMEM_offset_0_alias:
	.zero		0
	.zero		64


//--------------------- .nv.global                --------------------------
	.section	.nv.global,"aw",@nobits
.nv.global:
	.type		_ZN34_INTERNAL_593f7fc0_4_k_cu_7cbe66bf6thrust24THRUST_300001_SM_1000_NS12placeholders2_5E,@object
	.size		_ZN34_INTERNAL_593f7fc0_4_k_cu_7cbe66bf6thrust24THRUST_300001_SM_1000_NS12placeholders2_5E,(_ZN34_INTERNAL_593f7fc0_4_k_cu_7cbe66bf4cuda3std3__45__cpo6cbeginE - _ZN34_INTERNAL_593f7fc0_4_k_cu_7cbe66bf6thrust24THRUST_300001_SM_1000_NS12placeholders2_5E)
_ZN34_INTERNAL_593f7fc0_4_k_cu_7cbe66bf6thrust24THRUST_300001_SM_1000_NS12placeholders2_5E:
	.zero		1
	.type		_ZN34_INTERNAL_593f7fc0_4_k_cu_7cbe66bf4cuda3std3__45__cpo6cbeginE,@object
	.size		_ZN34_INTERNAL_593f7fc0_4_k_cu_7cbe66bf4cuda3std3__45__cpo6cbeginE,(_ZN34_INTERNAL_593f7fc0_4_k_cu_7cbe66bf4cuda3std6ranges3__45__cpo6cbeginE - _ZN34_INTERNAL_593f7fc0_4_k_cu_7cbe66bf4cuda3std3__45__cpo6cbeginE)
_ZN34_INTERNAL_593f7fc0_4_k_cu_7cbe66bf4cuda3std3__45__cpo6cbeginE:
	.zero		1
	.type		_ZN34_INTERNAL_593f7fc0_4_k_cu_7cbe66bf4cuda3std6ranges3__45__cpo6cbeginE,@object
	.size		_ZN34_INTERNAL_593f7fc0_4_k_cu_7cbe66bf4cuda3std6ranges3__45__cpo6cbeginE,(_ZN34_INTERNAL_593f7fc0_4_k_cu_7cbe66bf4cuda3std3__48in_placeE - _ZN34_INTERNAL_593f7fc0_4_k_cu_7cbe66bf4cuda3std6ranges3__45__cpo6cbeginE)
_ZN34_INTERNAL_593f7fc0_4_k_cu_7cbe66bf4cuda3std6ranges3__45__cpo6cbeginE:
	.zero		1
	.type		_ZN34_INTERNAL_593f7fc0_4_k_cu_7cbe66bf4cuda3std3__48in_placeE,@object
	.size		_ZN34_INTERNAL_593f7fc0_4_k_cu_7cbe66bf4cuda3std3__48in_placeE,(_ZN34_INTERNAL_593f7fc0_4_k_cu_7cbe66bf4cuda3std6ranges3__45__cpo4sizeE - _ZN34_INTERNAL_593f7fc0_4_k_cu_7cbe66bf4cuda3std3__48in_placeE)
_ZN34_INTERNAL_593f7fc0_4_k_cu_7cbe66bf4cuda3std3__48in_placeE:
	.zero		1
	.type		_ZN34_INTERNAL_593f7fc0_4_k_cu_7cbe66bf4cuda3std6ranges3__45__cpo4sizeE,@object
	.size		_ZN34_INTERNAL_593f7fc0_4_k_cu_7cbe66bf4cuda3std6ranges3__45__cpo4sizeE,(_ZN34_INTERNAL_593f7fc0_4_k_cu_7cbe66bf6thrust24THRUST_300001_SM_1000_NS12placeholders2_9E - _ZN34_INTERNAL_593f7fc0_4_k_cu_7cbe66bf4cuda3std6ranges3__45__cpo4sizeE)
_ZN34_INTERNAL_593f7fc0_4_k_cu_7cbe66bf4cuda3std6ranges3__45__cpo4sizeE:
	.zero		1
	.type		_ZN34_INTERNAL_593f7fc0_4_k_cu_7cbe66bf6thrust24THRUST_300001_SM_1000_NS12placeholders2_9E,@object
	.size		_ZN34_INTERNAL_593f7fc0_4_k_cu_7cbe66bf6thrust24THRUST_300001_SM_1000_NS12placeholders2_9E,(_ZN34_INTERNAL_593f7fc0_4_k_cu_7cbe66bf4cuda3std3__45__cpo7crbeginE - _ZN34_INTERNAL_593f7fc0_4_k_cu_7cbe66bf6thrust24THRUST_300001_SM_1000_NS12placeholders2_9E)
_ZN34_INTERNAL_593f7fc0_4_k_cu_7cbe66bf6thrust24THRUST_300001_SM_1000_NS12placeholders2_9E:
	.zero		1
	.type		_ZN34_INTERNAL_593f7fc0_4_k_cu_7cbe66bf4cuda3std3__45__cpo7crbeginE,@object
	.size		_ZN34_INTERNAL_593f7fc0_4_k_cu_7cbe66bf4cuda3std3__45__cpo7crbeginE,(_ZN34_INTERNAL_593f7fc0_4_k_cu_7cbe66bf4cuda3std6ranges3__45__cpo4nextE - _ZN34_INTERNAL_593f7fc0_4_k_cu_7cbe66bf4cuda3std3__45__cpo7crbeginE)
_ZN34_INTERNAL_593f7fc0_4_k_cu_7cbe66bf4cuda3std3__45__cpo7crbeginE:
	.zero		1
	.type		_ZN34_INTERNAL_593f7fc0_4_k_cu_7cbe66bf4cuda3std6ranges3__45__cpo4nextE,@object
	.size		_ZN34_INTERNAL_593f7fc0_4_k_cu_7cbe66bf4cuda3std6ranges3__45__cpo4nextE,(_ZN34_INTERNAL_593f7fc0_4_k_cu_7cbe66bf4cuda3std6ranges3__45__cpo4swapE - _ZN34_INTERNAL_593f7fc0_4_k_cu_7cbe66bf4cuda3std6ranges3__45__cpo4nextE)
_ZN34_INTERNAL_593f7fc0_4_k_cu_7cbe66bf4cuda3std6ranges3__45__cpo4nextE:
	.zero		1
	.type		_ZN34_INTERNAL_593f7fc0_4_k_cu_7cbe66bf4cuda3std6ranges3__45__cpo4swapE,@object
	.size		_ZN34_INTERNAL_593f7fc0_4_k_cu_7cbe66bf4cuda3std6ranges3__45__cpo4swapE,(_ZN34_INTERNAL_593f7fc0_4_k_cu_7cbe66bf6thrust24THRUST_300001_SM_1000_NS12placeholders2_1E - _ZN34_INTERNAL_593f7fc0_4_k_cu_7cbe66bf4cuda3std6ranges3__45__cpo4swapE)
_ZN34_INTERNAL_593f7fc0_4_k_cu_7cbe66bf4cuda3std6ranges3__45__cpo4swapE:
	.zero		1
	.type		_ZN34_INTERNAL_593f7fc0_4_k_cu_7cbe66bf6thrust24THRUST_300001_SM_1000_NS12placeholders2_1E,@object
	.size		_ZN34_INTERNAL_593f7fc0_4_k_cu_7cbe66bf6thrust24THRUST_300001_SM_1000_NS12placeholders2_1E,(_ZN34_INTERNAL_593f7fc0_4_k_cu_7cbe66bf6thrust24THRUST_300001_SM_1000_NS12placeholders2_3E - _ZN34_INTERNAL_593f7fc0_4_k_cu_7cbe66bf6thrust24THRUST_300001_SM_1000_NS12placeholders2_1E)
_ZN34_INTERNAL_593f7fc0_4_k_cu_7cbe66bf6thrust24THRUST_300001_SM_1000_NS12placeholders2_1E:
	.zero		1
	.type		_ZN34_INTERNAL_593f7fc0_4_k_cu_7cbe66bf6thrust24THRUST_300001_SM_1000_NS12placeholders2_3E,@object
	.size		_ZN34_INTERNAL_593f7fc0_4_k_cu_7cbe66bf6thrust24THRUST_300001_SM_1000_NS12placeholders2_3E,(_ZN34_INTERNAL_593f7fc0_4_k_cu_7cbe66bf4cuda3std3__45__cpo5beginE - _ZN34_INTERNAL_593f7fc0_4_k_cu_7cbe66bf6thrust24THRUST_300001_SM_1000_NS12placeholders2_3E)
_ZN34_INTERNAL_593f7fc0_4_k_cu_7cbe66bf6thrust24THRUST_300001_SM_1000_NS12placeholders2_3E:
	.zero		1
	.type		_ZN34_INTERNAL_593f7fc0_4_k_cu_7cbe66bf4cuda3std3__45__cpo5beginE,@object
	.size		_ZN34_INTERNAL_593f7fc0_4_k_cu_7cbe66bf4cuda3std3__45__cpo5beginE,(_ZN34_INTERNAL_593f7fc0_4_k_cu_7cbe66bf4cuda3std6ranges3__45__cpo5beginE - _ZN34_INTERNAL_593f7fc0_4_k_cu_7cbe66bf4cuda3std3__45__cpo5beginE)
_ZN34_INTERNAL_593f7fc0_4_k_cu_7cbe66bf4cuda3std3__45__cpo5beginE:
	.zero		1
	.type		_ZN34_INTERNAL_593f7fc0_4_k_cu_7cbe66bf4cuda3std6ranges3__45__cpo5beginE,@object
	.size		_ZN34_INTERNAL_593f7fc0_4_k_cu_7cbe66bf4cuda3std6ranges3__45__cpo5beginE,(_ZN34_INTERNAL_593f7fc0_4_k_cu_7cbe66bf4cuda3std3__436_GLOBAL__N__593f7fc0_4_k_cu_7cbe66bf6ignoreE - _ZN34_INTERNAL_593f7fc0_4_k_cu_7cbe66bf4cuda3std6ranges3__45__cpo5beginE)
_ZN34_INTERNAL_593f7fc0_4_k_cu_7cbe66bf4cuda3std6ranges3__45__cpo5beginE:
	.zero		1
	.type		_ZN34_INTERNAL_593f7fc0_4_k_cu_7cbe66bf4cuda3std3__436_GLOBAL__N__593f7fc0_4_k_cu_7cbe66bf6ignoreE,@object
	.size		_ZN34_INTERNAL_593f7fc0_4_k_cu_7cbe66bf4cuda3std3__436_GLOBAL__N__593f7fc0_4_k_cu_7cbe66bf6ignoreE,(_ZN34_INTERNAL_593f7fc0_4_k_cu_7cbe66bf4cuda3std6ranges3__45__cpo4dataE - _ZN34_INTERNAL_593f7fc0_4_k_cu_7cbe66bf4cuda3std3__436_GLOBAL__N__593f7fc0_4_k_cu_7cbe66bf6ignoreE)
_ZN34_INTERNAL_593f7fc0_4_k_cu_7cbe66bf4cuda3std3__436_GLOBAL__N__593f7fc0_4_k_cu_7cbe66bf6ignoreE:
	.zero		1
	.type		_ZN34_INTERNAL_593f7fc0_4_k_cu_7cbe66bf4cuda3std6ranges3__45__cpo4dataE,@object
	.size		_ZN34_INTERNAL_593f7fc0_4_k_cu_7cbe66bf4cuda3std6ranges3__45__cpo4dataE,(_ZN34_INTERNAL_593f7fc0_4_k_cu_7cbe66bf6thrust24THRUST_300001_SM_1000_NS12placeholders2_7E - _ZN34_INTERNAL_593f7fc0_4_k_cu_7cbe66bf4cuda3std6ranges3__45__cpo4dataE)
_ZN34_INTERNAL_593f7fc0_4_k_cu_7cbe66bf4cuda3std6ranges3__45__cpo4dataE:
	.zero		1
	.type		_ZN34_INTERNAL_593f7fc0_4_k_cu_7cbe66bf6thrust24THRUST_300001_SM_1000_NS12placeholders2_7E,@object
	.size		_ZN34_INTERNAL_593f7fc0_4_k_cu_7cbe66bf6thrust24THRUST_300001_SM_1000_NS12placeholders2_7E,(_ZN34_INTERNAL_593f7fc0_4_k_cu_7cbe66bf4cuda3std3__45__cpo6rbeginE - _ZN34_INTERNAL_593f7fc0_4_k_cu_7cbe66bf6thrust24THRUST_300001_SM_1000_NS12placeholders2_7E)
_ZN34_INTERNAL_593f7fc0_4_k_cu_7cbe66bf6thrust24THRUST_300001_SM_1000_NS12placeholders2_7E:
	.zero		1
	.type		_ZN34_INTERNAL_593f7fc0_4_k_cu_7cbe66bf4cuda3std3__45__cpo6rbeginE,@object
	.size		_ZN34_INTERNAL_593f7fc0_4_k_cu_7cbe66bf4cuda3std3__45__cpo6rbeginE,(_ZN34_INTERNAL_593f7fc0_4_k_cu_7cbe66bf4cuda3std6ranges3__45__cpo7advanceE - _ZN34_INTERNAL_593f7fc0_4_k_cu_7cbe66bf4cuda3std3__45__cpo6rbeginE)
_ZN34_INTERNAL_593f7fc0_4_k_cu_7cbe66bf4cuda3std3__45__cpo6rbeginE:
	.zero		1
	.type		_ZN34_INTERNAL_593f7fc0_4_k_cu_7cbe66bf4cuda3std6ranges3__45__cpo7advanceE,@object
	.size		_ZN34_INTERNAL_593f7fc0_4_k_cu_7cbe66bf4cuda3std6ranges3__45__cpo7advanceE,(_ZN34_INTERNAL_593f7fc0_4_k_cu_7cbe66bf4cuda3std3__47nulloptE - _ZN34_INTERNAL_593f7fc0_4_k_cu_7cbe66bf4cuda3std6ranges3__45__cpo7advanceE)
_ZN34_INTERNAL_593f7fc0_4_k_cu_7cbe66bf4cuda3std6ranges3__45__cpo7advanceE:
	.zero		1
	.type		_ZN34_INTERNAL_593f7fc0_4_k_cu_7cbe66bf4cuda3std3__47nulloptE,@object
	.size		_ZN34_INTERNAL_593f7fc0_4_k_cu_7cbe66bf4cuda3std3__47nulloptE,(_ZN34_INTERNAL_593f7fc0_4_k_cu_7cbe66bf4cuda3std6ranges3__45__cpo8distanceE - _ZN34_INTERNAL_593f7fc0_4_k_cu_7cbe66bf4cuda3std3__47nulloptE)
_ZN34_INTERNAL_593f7fc0_4_k_cu_7cbe66bf4cuda3std3__47nulloptE:
	.zero		1
	.type		_ZN34_INTERNAL_593f7fc0_4_k_cu_7cbe66bf4cuda3std6ranges3__45__cpo8distanceE,@object
	.size		_ZN34_INTERNAL_593f7fc0_4_k_cu_7cbe66bf4cuda3std6ranges3__45__cpo8distanceE,(_ZN34_INTERNAL_593f7fc0_4_k_cu_7cbe66bf6thrust24THRUST_300001_SM_1000_NS12placeholders2_6E - _ZN34_INTERNAL_593f7fc0_4_k_cu_7cbe66bf4cuda3std6ranges3__45__cpo8distanceE)
_ZN34_INTERNAL_593f7fc0_4_k_cu_7cbe66bf4cuda3std6ranges3__45__cpo8distanceE:
	.zero		1
	.type		_ZN34_INTERNAL_593f7fc0_4_k_cu_7cbe66bf6thrust24THRUST_300001_SM_1000_NS12placeholders2_6E,@object
	.size		_ZN34_INTERNAL_593f7fc0_4_k_cu_7cbe66bf6thrust24THRUST_300001_SM_1000_NS12placeholders2_6E,(_ZN34_INTERNAL_593f7fc0_4_k_cu_7cbe66bf4cuda3std3__45__cpo4cendE - _ZN34_INTERNAL_593f7fc0_4_k_cu_7cbe66bf6thrust24THRUST_300001_SM_1000_NS12placeholders2_6E)
_ZN34_INTERNAL_593f7fc0_4_k_cu_7cbe66bf6thrust24THRUST_300001_SM_1000_NS12placeholders2_6E:
	.zero		1
	.type		_ZN34_INTERNAL_593f7fc0_4_k_cu_7cbe66bf4cuda3std3__45__cpo4cendE,@object
	.size		_ZN34_INTERNAL_593f7fc0_4_k_cu_7cbe66bf4cuda3std3__45__cpo4cendE,(_ZN34_INTERNAL_593f7fc0_4_k_cu_7cbe66bf4cuda3std6ranges3__45__cpo4cendE - _ZN34_INTERNAL_593f7fc0_4_k_cu_7cbe66bf4cuda3std3__45__cpo4cendE)
_ZN34_INTERNAL_593f7fc0_4_k_cu_7cbe66bf4cuda3std3__45__cpo4cendE:
	.zero		1
	.type		_ZN34_INTERNAL_593f7fc0_4_k_cu_7cbe66bf4cuda3std6ranges3__45__cpo4cendE,@object
	.size		_ZN34_INTERNAL_593f7fc0_4_k_cu_7cbe66bf4cuda3std6ranges3__45__cpo4cendE,(_ZN34_INTERNAL_593f7fc0_4_k_cu_7cbe66bf4cuda3std3__420unreachable_sentinelE - _ZN34_INTERNAL_593f7fc0_4_k_cu_7cbe66bf4cuda3std6ranges3__45__cpo4cendE)
_ZN34_INTERNAL_593f7fc0_4_k_cu_7cbe66bf4cuda3std6ranges3__45__cpo4cendE:
	.zero		1
	.type		_ZN34_INTERNAL_593f7fc0_4_k_cu_7cbe66bf4cuda3std3__420unreachable_sentinelE,@object
	.size		_ZN34_INTERNAL_593f7fc0_4_k_cu_7cbe66bf4cuda3std3__420unreachable_sentinelE,(_ZN34_INTERNAL_593f7fc0_4_k_cu_7cbe66bf4cuda3std6ranges3__45__cpo5ssizeE - _ZN34_INTERNAL_593f7fc0_4_k_cu_7cbe66bf4cuda3std3__420unreachable_sentinelE)
_ZN34_INTERNAL_593f7fc0_4_k_cu_7cbe66bf4cuda3std3__420unreachable_sentinelE:
	.zero		1
	.type		_ZN34_INTERNAL_593f7fc0_4_k_cu_7cbe66bf4cuda3std6ranges3__45__cpo5ssizeE,@object
	.size		_ZN34_INTERNAL_593f7fc0_4_k_cu_7cbe66bf4cuda3std6ranges3__45__cpo5ssizeE,(_ZN34_INTERNAL_593f7fc0_4_k_cu_7cbe66bf6thrust24THRUST_300001_SM_1000_NS12placeholders3_10E - _ZN34_INTERNAL_593f7fc0_4_k_cu_7cbe66bf4cuda3std6ranges3__45__cpo5ssizeE)
_ZN34_INTERNAL_593f7fc0_4_k_cu_7cbe66bf4cuda3std6ranges3__45__cpo5ssizeE:
	.zero		1
	.type		_ZN34_INTERNAL_593f7fc0_4_k_cu_7cbe66bf6thrust24THRUST_300001_SM_1000_NS12placeholders3_10E,@object
	.size		_ZN34_INTERNAL_593f7fc0_4_k_cu_7cbe66bf6thrust24THRUST_300001_SM_1000_NS12placeholders3_10E,(_ZN34_INTERNAL_593f7fc0_4_k_cu_7cbe66bf4cuda3std3__45__cpo5crendE - _ZN34_INTERNAL_593f7fc0_4_k_cu_7cbe66bf6thrust24THRUST_300001_SM_1000_NS12placeholders3_10E)
_ZN34_INTERNAL_593f7fc0_4_k_cu_7cbe66bf6thrust24THRUST_300001_SM_1000_NS12placeholders3_10E:
	.zero		1
	.type		_ZN34_INTERNAL_593f7fc0_4_k_cu_7cbe66bf4cuda3std3__45__cpo5crendE,@object
	.size		_ZN34_INTERNAL_593f7fc0_4_k_cu_7cbe66bf4cuda3std3__45__cpo5crendE,(_ZN34_INTERNAL_593f7fc0_4_k_cu_7cbe66bf4cuda3std6ranges3__45__cpo4prevE - _ZN34_INTERNAL_593f7fc0_4_k_cu_7cbe66bf4cuda3std3__45__cpo5crendE)
_ZN34_INTERNAL_593f7fc0_4_k_cu_7cbe66bf4cuda3std3__45__cpo5crendE:
	.zero		1
	.type		_ZN34_INTERNAL_593f7fc0_4_k_cu_7cbe66bf4cuda3std6ranges3__45__cpo4prevE,@object
	.size		_ZN34_INTERNAL_593f7fc0_4_k_cu_7cbe66bf4cuda3std6ranges3__45__cpo4prevE,(_ZN34_INTERNAL_593f7fc0_4_k_cu_7cbe66bf4cuda3std6ranges3__45__cpo9iter_moveE - _ZN34_INTERNAL_593f7fc0_4_k_cu_7cbe66bf4cuda3std6ranges3__45__cpo4prevE)
_ZN34_INTERNAL_593f7fc0_4_k_cu_7cbe66bf4cuda3std6ranges3__45__cpo4prevE:
	.zero		1
	.type		_ZN34_INTERNAL_593f7fc0_4_k_cu_7cbe66bf4cuda3std6ranges3__45__cpo9iter_moveE,@object
	.size		_ZN34_INTERNAL_593f7fc0_4_k_cu_7cbe66bf4cuda3std6ranges3__45__cpo9iter_moveE,(_ZN34_INTERNAL_593f7fc0_4_k_cu_7cbe66bf6thrust24THRUST_300001_SM_1000_NS12placeholders2_2E - _ZN34_INTERNAL_593f7fc0_4_k_cu_7cbe66bf4cuda3std6ranges3__45__cpo9iter_moveE)
_ZN34_INTERNAL_593f7fc0_4_k_cu_7cbe66bf4cuda3std6ranges3__45__cpo9iter_moveE:
	.zero		1
	.type		_ZN34_INTERNAL_593f7fc0_4_k_cu_7cbe66bf6thrust24THRUST_300001_SM_1000_NS12placeholders2_2E,@object
	.size		_ZN34_INTERNAL_593f7fc0_4_k_cu_7cbe66bf6thrust24THRUST_300001_SM_1000_NS12placeholders2_2E,(_ZN34_INTERNAL_593f7fc0_4_k_cu_7cbe66bf6thrust24THRUST_300001_SM_1000_NS12placeholders2_4E - _ZN34_INTERNAL_593f7fc0_4_k_cu_7cbe66bf6thrust24THRUST_300001_SM_1000_NS12placeholders2_2E)
_ZN34_INTERNAL_593f7fc0_4_k_cu_7cbe66bf6thrust24THRUST_300001_SM_1000_NS12placeholders2_2E:
	.zero		1
	.type		_ZN34_INTERNAL_593f7fc0_4_k_cu_7cbe66bf6thrust24THRUST_300001_SM_1000_NS12placeholders2_4E,@object
	.size		_ZN34_INTERNAL_593f7fc0_4_k_cu_7cbe66bf6thrust24THRUST_300001_SM_1000_NS12placeholders2_4E,(_ZN34_INTERNAL_593f7fc0_4_k_cu_7cbe66bf4cuda3std3__45__cpo3endE - _ZN34_INTERNAL_593f7fc0_4_k_cu_7cbe66bf6thrust24THRUST_300001_SM_1000_NS12placeholders2_4E)
_ZN34_INTERNAL_593f7fc0_4_k_cu_7cbe66bf6thrust24THRUST_300001_SM_1000_NS12placeholders2_4E:
	.zero		1
	.type		_ZN34_INTERNAL_593f7fc0_4_k_cu_7cbe66bf4cuda3std3__45__cpo3endE,@object
	.size		_ZN34_INTERNAL_593f7fc0_4_k_cu_7cbe66bf4cuda3std3__45__cpo3endE,(_ZN34_INTERNAL_593f7fc0_4_k_cu_7cbe66bf4cuda3std6ranges3__45__cpo3endE - _ZN34_INTERNAL_593f7fc0_4_k_cu_7cbe66bf4cuda3std3__45__cpo3endE)
_ZN34_INTERNAL_593f7fc0_4_k_cu_7cbe66bf4cuda3std3__45__cpo3endE:
	.zero		1
	.type		_ZN34_INTERNAL_593f7fc0_4_k_cu_7cbe66bf4cuda3std6ranges3__45__cpo3endE,@object
	.size		_ZN34_INTERNAL_593f7fc0_4_k_cu_7cbe66bf4cuda3std6ranges3__45__cpo3endE,(_ZN34_INTERNAL_593f7fc0_4_k_cu_7cbe66bf4cuda3std3__419piecewise_constructE - _ZN34_INTERNAL_593f7fc0_4_k_cu_7cbe66bf4cuda3std6ranges3__45__cpo3endE)
_ZN34_INTERNAL_593f7fc0_4_k_cu_7cbe66bf4cuda3std6ranges3__45__cpo3endE:
	.zero		1
	.type		_ZN34_INTERNAL_593f7fc0_4_k_cu_7cbe66bf4cuda3std3__419piecewise_constructE,@object
	.size		_ZN34_INTERNAL_593f7fc0_4_k_cu_7cbe66bf4cuda3std3__419piecewise_constructE,(_ZN34_INTERNAL_593f7fc0_4_k_cu_7cbe66bf4cuda3std6ranges3__45__cpo5cdataE - _ZN34_INTERNAL_593f7fc0_4_k_cu_7cbe66bf4cuda3std3__419piecewise_constructE)
_ZN34_INTERNAL_593f7fc0_4_k_cu_7cbe66bf4cuda3std3__419piecewise_constructE:
	.zero		1
	.type		_ZN34_INTERNAL_593f7fc0_4_k_cu_7cbe66bf4cuda3std6ranges3__45__cpo5cdataE,@object
	.size		_ZN34_INTERNAL_593f7fc0_4_k_cu_7cbe66bf4cuda3std6ranges3__45__cpo5cdataE,(_ZN34_INTERNAL_593f7fc0_4_k_cu_7cbe66bf6thrust24THRUST_300001_SM_1000_NS12placeholders2_8E - _ZN34_INTERNAL_593f7fc0_4_k_cu_7cbe66bf4cuda3std6ranges3__45__cpo5cdataE)
_ZN34_INTERNAL_593f7fc0_4_k_cu_7cbe66bf4cuda3std6ranges3__45__cpo5cdataE:
	.zero		1
	.type		_ZN34_INTERNAL_593f7fc0_4_k_cu_7cbe66bf6thrust24THRUST_300001_SM_1000_NS12placeholders2_8E,@object
	.size		_ZN34_INTERNAL_593f7fc0_4_k_cu_7cbe66bf6thrust24THRUST_300001_SM_1000_NS12placeholders2_8E,(_ZN34_INTERNAL_593f7fc0_4_k_cu_7cbe66bf4cuda3std3__45__cpo4rendE - _ZN34_INTERNAL_593f7fc0_4_k_cu_7cbe66bf6thrust24THRUST_300001_SM_1000_NS12placeholders2_8E)
_ZN34_INTERNAL_593f7fc0_4_k_cu_7cbe66bf6thrust24THRUST_300001_SM_1000_NS12placeholders2_8E:
	.zero		1
	.type		_ZN34_INTERNAL_593f7fc0_4_k_cu_7cbe66bf4cuda3std3__45__cpo4rendE,@object
	.size		_ZN34_INTERNAL_593f7fc0_4_k_cu_7cbe66bf4cuda3std3__45__cpo4rendE,(_ZN34_INTERNAL_593f7fc0_4_k_cu_7cbe66bf4cuda3std6ranges3__45__cpo9iter_swapE - _ZN34_INTERNAL_593f7fc0_4_k_cu_7cbe66bf4cuda3std3__45__cpo4rendE)
_ZN34_INTERNAL_593f7fc0_4_k_cu_7cbe66bf4cuda3std3__45__cpo4rendE:
	.zero		1
	.type		_ZN34_INTERNAL_593f7fc0_4_k_cu_7cbe66bf4cuda3std6ranges3__45__cpo9iter_swapE,@object
	.size		_ZN34_INTERNAL_593f7fc0_4_k_cu_7cbe66bf4cuda3std6ranges3__45__cpo9iter_swapE,(_ZN34_INTERNAL_593f7fc0_4_k_cu_7cbe66bf4cuda3std3__48unexpectE - _ZN34_INTERNAL_593f7fc0_4_k_cu_7cbe66bf4cuda3std6ranges3__45__cpo9iter_swapE)
_ZN34_INTERNAL_593f7fc0_4_k_cu_7cbe66bf4cuda3std6ranges3__45__cpo9iter_swapE:
	.zero		1
	.type		_ZN34_INTERNAL_593f7fc0_4_k_cu_7cbe66bf4cuda3std3__48unexpectE,@object
	.size		_ZN34_INTERNAL_593f7fc0_4_k_cu_7cbe66bf4cuda3std3__48unexpectE,(_ZN34_INTERNAL_593f7fc0_4_k_cu_7cbe66bf6thrust24THRUST_300001_SM_1000_NS6system6detail10sequential3seqE - _ZN34_INTERNAL_593f7fc0_4_k_cu_7cbe66bf4cuda3std3__48unexpectE)
_ZN34_INTERNAL_593f7fc0_4_k_cu_7cbe66bf4cuda3std3__48unexpectE:
	.zero		1
	.type		_ZN34_INTERNAL_593f7fc0_4_k_cu_7cbe66bf6thrust24THRUST_300001_SM_1000_NS6system6detail10sequential3seqE,@object
	.size		_ZN34_INTERNAL_593f7fc0_4_k_cu_7cbe66bf6thrust24THRUST_300001_SM_1000_NS6system6detail10sequential3seqE,(.L_29 - _ZN34_INTERNAL_593f7fc0_4_k_cu_7cbe66bf6thrust24THRUST_300001_SM_1000_NS6system6detail10sequential3seqE)
_ZN34_INTERNAL_593f7fc0_4_k_cu_7cbe66bf6thrust24THRUST_300001_SM_1000_NS6system6detail10sequential3seqE:
	.zero		1
.L_29:


//--------------------- .nv.constant0._ZN3cub18CUB_300001_SM_10006detail11EmptyKernelIvEEvv --------------------------
	.section	.nv.constant0._ZN3cub18CUB_300001_SM_10006detail11EmptyKernelIvEEvv,"a",@progbits
	.sectionflags	@""
	.align	4
.nv.constant0._ZN3cub18CUB_300001_SM_10006detail11EmptyKernelIvEEvv:
	.zero		896


//--------------------- .nv.constant0._Z15calculateMatrixPdS_m --------------------------
	.section	.nv.constant0._Z15calculateMatrixPdS_m,"a",@progbits
	.sectionflags	@""
	.align	4
.nv.constant0._Z15calculateMatrixPdS_m:
	.zero		920


//--------------------- SYMBOLS --------------------------

	.type		.nv.reservedSmem.offset0,@object
	.size		.nv.reservedSmem.offset0,0x4
